//
// Generated by NVIDIA NVVM Compiler
//
// Compiler Build ID: CL-36424714
// Cuda compilation tools, release 13.0, V13.0.88
// Based on NVVM 20.0.0
//

.version 9.0
.target sm_100
.address_size 64

	// .globl	_Z13sayHelloWorldv
.extern .func  (.param .b32 func_retval0) vprintf
(
	.param .b64 vprintf_param_0,
	.param .b64 vprintf_param_1
)
;
.global .align 1 .b8 $str[19] = {72, 101, 108, 108, 111, 32, 87, 111, 114, 108, 100, 33, 32, 71, 80, 85, 32, 10};

.visible .entry _Z13sayHelloWorldv()
{
	.reg .b32 	%r<3>;
	.reg .b64 	%rd<3>;

	mov.u64 	%rd1, $str;
	cvta.global.u64 	%rd2, %rd1;
	{ // callseq 0, 0
	.param .b64 param0;
	st.param.b64 	[param0], %rd2;
	.param .b64 param1;
	st.param.b64 	[param1], 0;
	.param .b32 retval0;
	call.uni (retval0), 
	vprintf, 
	(
	param0, 
	param1
	);
	ld.param.b32 	%r1, [retval0];
	} // callseq 0
	ret;

}


// ===== COMPILED SASS (sm_100) =====

	.target	sm_100

	.elftype	@"ET_EXEC"


//--------------------- .note.nv.tkinfo           --------------------------
	.section	.note.nv.tkinfo,"",@"SHT_NOTE"
	.sectionflags	@"SHF_NOTE_NV_TKINFO"
	.tkinfo
        /*0018*/ 	.word	0x00000002
        /*0030*/ 	.string	""
        /*0030*/ 	.string	"ptxas"
        /*0030*/ 	.string	"Cuda compilation tools, release 13.0, V13.0.88"
        /*0030*/ 	.string	"Build cuda_13.0.r13.0/compiler.36424714_0"
        /*0030*/ 	.string	"-arch sm_100 -m 64 "



//--------------------- .note.nv.cuinfo           --------------------------
	.section	.note.nv.cuinfo,"",@"SHT_NOTE"
	.sectionflags	@"SHF_NOTE_NV_CUINFO"
        /*0018*/ 	.short	0x0002
        /*001a*/ 	.short	0x0064
        /*001c*/ 	.short	0x0082
	.zero		2


//--------------------- .nv.info                  --------------------------
	.section	.nv.info,"",@"SHT_CUDA_INFO"
	.align	4


	//----- nvinfo : EIATTR_REGCOUNT
	.align		4
        /*0000*/ 	.byte	0x04, 0x2f
        /*0002*/ 	.short	(.L_2 - .L_1)
	.align		4
.L_1:
        /*0004*/ 	.word	index@(_Z13sayHelloWorldv)
        /*0008*/ 	.word	0x00000018


	//----- nvinfo : EIATTR_FRAME_SIZE
	.align		4
.L_2:
        /*000c*/ 	.byte	0x04, 0x11
        /*000e*/ 	.short	(.L_4 - .L_3)
	.align		4
.L_3:
        /*0010*/ 	.word	index@(_Z13sayHelloWorldv)
        /*0014*/ 	.word	0x00000000


	//----- nvinfo : EIATTR_MIN_STACK_SIZE
	.align		4
.L_4:
        /*0018*/ 	.byte	0x04, 0x12
        /*001a*/ 	.short	(.L_6 - .L_5)
	.align		4
.L_5:
        /*001c*/ 	.word	index@(_Z13sayHelloWorldv)
        /*0020*/ 	.word	0x00000000
.L_6:


//--------------------- .nv.compat                --------------------------
	.section	.nv.compat,"",@"SHT_CUDA_COMPAT_INFO"
	.align	4
        /*0000*/ 	.byte	0x02, 0x09, 0x00, 0x00, 0x02, 0x02, 0x01, 0x00, 0x02, 0x05, 0x05, 0x00, 0x03, 0x07, 0x01, 0x01
        /*0010*/ 	.byte	0x02, 0x03, 0x00, 0x00, 0x02, 0x06, 0x01, 0x00, 0x04, 0x0b, 0x08, 0x00, 0x09, 0x00, 0x00, 0x00
        /*0020*/ 	.byte	0x00, 0x00, 0x00, 0x00


//--------------------- .nv.info._Z13sayHelloWorldv --------------------------
	.section	.nv.info._Z13sayHelloWorldv,"",@"SHT_CUDA_INFO"
	.sectionflags	@""
	.align	4


	//----- nvinfo : EIATTR_CUDA_API_VERSION
	.align		4
        /*0000*/ 	.byte	0x04, 0x37
        /*0002*/ 	.short	(.L_8 - .L_7)
.L_7:
        /*0004*/ 	.word	0x00000082


	//----- nvinfo : EIATTR_SPARSE_MMA_MASK
	.align		4
.L_8:
        /*0008*/ 	.byte	0x03, 0x50
        /*000a*/ 	.short	0x0000


	//----- nvinfo : EIATTR_MAXREG_COUNT
	.align		4
        /*000c*/ 	.byte	0x03, 0x1b
        /*000e*/ 	.short	0x00ff


	//----- nvinfo : EIATTR_EXTERNS
	.align		4
        /*0010*/ 	.byte	0x04, 0x0f
        /*0012*/ 	.short	(.L_10 - .L_9)


	//   ....[0]....
	.align		4
.L_9:
        /*0014*/ 	.word	index@(vprintf)


	//----- nvinfo : EIATTR_MERCURY_ISA_VERSION
	.align		4
.L_10:
        /*0018*/ 	.byte	0x03, 0x5f
        /*001a*/ 	.short	0x0101


	//----- nvinfo : EIATTR_VRC_CTA_INIT_COUNT
	.align		4
        /*001c*/ 	.byte	0x02, 0x4a
	.zero		1
	.zero		1


	//----- nvinfo : EIATTR_SYSCALL_OFFSETS
	.align		4
        /*0020*/ 	.byte	0x04, 0x46
        /*0022*/ 	.short	(.L_12 - .L_11)


	//   ....[0]....
.L_11:
        /*0024*/ 	.word	0x00000080


	//----- nvinfo : EIATTR_EXIT_INSTR_OFFSETS
	.align		4
.L_12:
        /*0028*/ 	.byte	0x04, 0x1c
        /*002a*/ 	.short	(.L_14 - .L_13)


	//   ....[0]....
.L_13:
        /*002c*/ 	.word	0x00000090


	//----- nvinfo : EIATTR_SW_WAR
	.align		4
.L_14:
        /*0030*/ 	.byte	0x04, 0x36
        /*0032*/ 	.short	(.L_16 - .L_15)
.L_15:
        /*0034*/ 	.word	0x00000008
.L_16:


//--------------------- .nv.callgraph             --------------------------
	.section	.nv.callgraph,"",@"SHT_CUDA_CALLGRAPH"
	.align	4
	.sectionentsize	8
	.align		4
        /*0000*/ 	.word	0x00000000
	.align		4
        /*0004*/ 	.word	0xffffffff
	.align		4
        /*0008*/ 	.word	index@(_Z13sayHelloWorldv)
	.align		4
        /*000c*/ 	.word	index@(vprintf)
	.align		4
        /*0010*/ 	.word	0x00000000
	.align		4
        /*0014*/ 	.word	0xfffffffe
	.align		4
        /*0018*/ 	.word	0x00000000
	.align		4
        /*001c*/ 	.word	0xfffffffd
	.align		4
        /*0020*/ 	.word	0x00000000
	.align		4
        /*0024*/ 	.word	0xfffffffc


//--------------------- .nv.constant4             --------------------------
	.section	.nv.constant4,"a",@progbits
	.align	8
	.align		8
.nv.constant4:
        /*0000*/ 	.dword	vprintf
	.align		8
        /*0008*/ 	.dword	$str


//--------------------- .text._Z13sayHelloWorldv  --------------------------
	.section	.text._Z13sayHelloWorldv,"ax",@progbits
	.align	128
        .global         _Z13sayHelloWorldv
        .type           _Z13sayHelloWorldv,@function
        .size           _Z13sayHelloWorldv,(.L_x_2 - _Z13sayHelloWorldv)
        .other          _Z13sayHelloWorldv,@"STO_CUDA_ENTRY STV_DEFAULT"
_Z13sayHelloWorldv:
.text._Z13sayHelloWorldv:
[----:B------:R-:W0:Y:S01]  /*0000*/  LDC R1, c[0x0][0x37c] ;  /* 0x0000df00ff017b82 */ /* 0x000e220000000800 */
[----:B------:R-:W-:Y:S01]  /*0010*/  MOV R0, 0x0 ;  /* 0x0000000000007802 */ /* 0x000fe20000000f00 */
[----:B------:R-:W1:Y:S01]  /*0020*/  LDCU.64 UR4, c[0x4][0x8] ;  /* 0x01000100ff0477ac */ /* 0x000e620008000a00 */
[----:B------:R-:W-:-:S05]  /*0030*/  CS2R R6, SRZ ;  /* 0x0000000000067805 */ /* 0x000fca000001ff00 */
[----:B------:R2:W3:Y:S01]  /*0040*/  LDC.64 R2, c[0x4][R0] ;  /* 0x0100000000027b82 */ /* 0x0004e20000000a00 */
[----:B-1----:R-:W-:Y:S02]  /*0050*/  IMAD.U32 R4, RZ, RZ, UR4 ;  /* 0x00000004ff047e24 */ /* 0x002fe4000f8e00ff */
[----:B--2---:R-:W-:-:S07]  /*0060*/  IMAD.U32 R5, RZ, RZ, UR5 ;  /* 0x00000005ff057e24 */ /* 0x004fce000f8e00ff */
[----:B------:R-:W-:-:S07]  /*0070*/  LEPC R20, `(.L_x_0) ;  /* 0x000000001014794e */ /* 0x000fce0000000000 */
[----:B0--3--:R-:W-:Y:S05]  /*0080*/  CALL.ABS.NOINC R2 ;  /* 0x0000000002007343 */ /* 0x009fea0003c00000 */
.L_x_0:
[----:B------:R-:W-:Y:S05]  /*0090*/  EXIT ;  /* 0x000000000000794d */ /* 0x000fea0003800000 */
.L_x_1:
[----:B------:R-:W-:-:S00]  /*00a0*/  BRA `(.L_x_1) ;  /* 0xfffffffc00fc7947 */ /* 0x000fc0000383ffff */
[----:B------:R-:W-:-:S00]  /*00b0*/  NOP ;  /* 0x0000000000007918 */ /* 0x000fc00000000000 */
        /* <DEDUP_REMOVED lines=12> */
.L_x_2:


//--------------------- .nv.global.init           --------------------------
	.section	.nv.global.init,"aw",@progbits
.nv.global.init:
	.type		$str,@object
	.size		$str,(.L_0 - $str)
$str:
        /*0000*/ 	.byte	0x48, 0x65, 0x6c, 0x6c, 0x6f, 0x20, 0x57, 0x6f, 0x72, 0x6c, 0x64, 0x21, 0x20, 0x47, 0x50, 0x55
        /*0010*/ 	.byte	0x20, 0x0a, 0x00
.L_0:


//--------------------- .nv.shared.reserved.0     --------------------------
	.section	.nv.shared.reserved.0,"aw",@nobits
	.weak		__nv_reservedSMEM_offset_0_alias
	.size		__nv_reservedSMEM_offset_0_alias, 0, 64
	.other		__nv_reservedSMEM_offset_0_alias,@"STO_CUDA_RESERVED_SHARED STV_DEFAULT"
__nv_reservedSMEM_offset_0_alias:
	.zero		0
	.zero		64


//--------------------- .nv.constant0._Z13sayHelloWorldv --------------------------
	.section	.nv.constant0._Z13sayHelloWorldv,"a",@progbits
	.sectionflags	@""
	.align	4
.nv.constant0._Z13sayHelloWorldv:
	.zero		896


//--------------------- SYMBOLS --------------------------

	.type		.nv.reservedSmem.offset0,@object
	.size		.nv.reservedSmem.offset0,0x4
	.type		vprintf,@function
